//
// Generated by NVIDIA NVVM Compiler
//
// Compiler Build ID: CL-36424714
// Cuda compilation tools, release 13.0, V13.0.88
// Based on NVVM 20.0.0
//

.version 9.0
.target sm_100
.address_size 64

	// .globl	_Z12reduceKernelPfS_m

.visible .entry _Z12reduceKernelPfS_m(
	.param .u64 .ptr .align 1 _Z12reduceKernelPfS_m_param_0,
	.param .u64 .ptr .align 1 _Z12reduceKernelPfS_m_param_1,
	.param .u64 _Z12reduceKernelPfS_m_param_2
)
{
	.reg .pred 	%p<7>;
	.reg .b32 	%r<41>;
	.reg .b32 	%f<19>;
	.reg .b64 	%rd<28>;

	ld.param.u64 	%rd13, [_Z12reduceKernelPfS_m_param_0];
	ld.param.u64 	%rd11, [_Z12reduceKernelPfS_m_param_1];
	ld.param.u64 	%rd12, [_Z12reduceKernelPfS_m_param_2];
	cvta.to.global.u64 	%rd1, %rd13;
	mov.u32 	%r1, %tid.x;
	mov.u32 	%r24, %ntid.x;
	cvt.u64.u32 	%rd2, %r24;
	and.b64  	%rd14, %rd12, -4294967296;
	setp.ne.s64 	%p1, %rd14, 0;
	@%p1 bra 	$L__BB0_2;
	cvt.u32.u64 	%r25, %rd2;
	cvt.u32.u64 	%r26, %rd12;
	div.u32 	%r27, %r26, %r25;
	cvt.u64.u32 	%rd26, %r27;
	bra.uni 	$L__BB0_3;
$L__BB0_2:
	div.u64 	%rd26, %rd12, %rd2;
$L__BB0_3:
	cvt.u32.u64 	%r2, %rd26;
	cvta.to.global.u64 	%rd15, %rd11;
	mul.wide.u32 	%rd16, %r1, 4;
	add.s64 	%rd6, %rd15, %rd16;
	mov.b32 	%r28, 0;
	st.global.u32 	[%rd6], %r28;
	setp.lt.s32 	%p2, %r2, 1;
	@%p2 bra 	$L__BB0_10;
	and.b32  	%r3, %r2, 3;
	setp.lt.u32 	%p3, %r2, 4;
	mov.b32 	%r39, 0;
	mov.f32 	%f17, 0f00000000;
	@%p3 bra 	$L__BB0_7;
	cvt.u32.u64 	%r30, %rd2;
	and.b32  	%r39, %r2, 2147483644;
	neg.s32 	%r38, %r39;
	add.s32 	%r37, %r1, %r30;
	shl.b32 	%r7, %r30, 2;
	shl.b32 	%r31, %r30, 1;
	add.s32 	%r36, %r1, %r31;
	mad.lo.s32 	%r35, %r30, 3, %r1;
	mov.f32 	%f17, 0f00000000;
	mov.u32 	%r34, %r1;
$L__BB0_6:
	mul.wide.u32 	%rd17, %r34, 4;
	add.s64 	%rd18, %rd1, %rd17;
	ld.global.f32 	%f8, [%rd18];
	add.f32 	%f9, %f8, %f17;
	st.global.f32 	[%rd6], %f9;
	mul.wide.u32 	%rd19, %r37, 4;
	add.s64 	%rd20, %rd1, %rd19;
	ld.global.f32 	%f10, [%rd20];
	add.f32 	%f11, %f10, %f9;
	st.global.f32 	[%rd6], %f11;
	mul.wide.u32 	%rd21, %r36, 4;
	add.s64 	%rd22, %rd1, %rd21;
	ld.global.f32 	%f12, [%rd22];
	add.f32 	%f13, %f12, %f11;
	st.global.f32 	[%rd6], %f13;
	mul.wide.u32 	%rd23, %r35, 4;
	add.s64 	%rd24, %rd1, %rd23;
	ld.global.f32 	%f14, [%rd24];
	add.f32 	%f17, %f14, %f13;
	st.global.f32 	[%rd6], %f17;
	add.s32 	%r38, %r38, 4;
	add.s32 	%r37, %r37, %r7;
	add.s32 	%r36, %r36, %r7;
	add.s32 	%r35, %r35, %r7;
	add.s32 	%r34, %r34, %r7;
	setp.ne.s32 	%p4, %r38, 0;
	@%p4 bra 	$L__BB0_6;
$L__BB0_7:
	setp.eq.s32 	%p5, %r3, 0;
	@%p5 bra 	$L__BB0_10;
	cvt.u32.u64 	%r32, %rd2;
	mad.lo.s32 	%r33, %r32, %r39, %r1;
	mul.wide.u32 	%rd25, %r33, 4;
	add.s64 	%rd27, %rd1, %rd25;
	shl.b64 	%rd8, %rd2, 2;
	neg.s32 	%r40, %r3;
$L__BB0_9:
	.pragma "nounroll";
	ld.global.f32 	%f15, [%rd27];
	add.f32 	%f17, %f15, %f17;
	st.global.f32 	[%rd6], %f17;
	add.s64 	%rd27, %rd27, %rd8;
	add.s32 	%r40, %r40, 1;
	setp.ne.s32 	%p6, %r40, 0;
	@%p6 bra 	$L__BB0_9;
$L__BB0_10:
	ret;

}


// ===== COMPILED SASS (sm_100) =====

	.target	sm_100

	.elftype	@"ET_EXEC"


//--------------------- .note.nv.tkinfo           --------------------------
	.section	.note.nv.tkinfo,"",@"SHT_NOTE"
	.sectionflags	@"SHF_NOTE_NV_TKINFO"
	.tkinfo
        /*0018*/ 	.word	0x00000002
        /*0030*/ 	.string	""
        /*0030*/ 	.string	"ptxas"
        /*0030*/ 	.string	"Cuda compilation tools, release 13.0, V13.0.88"
        /*0030*/ 	.string	"Build cuda_13.0.r13.0/compiler.36424714_0"
        /*0030*/ 	.string	"-arch sm_100 -m 64 "



//--------------------- .note.nv.cuinfo           --------------------------
	.section	.note.nv.cuinfo,"",@"SHT_NOTE"
	.sectionflags	@"SHF_NOTE_NV_CUINFO"
        /*0018*/ 	.short	0x0002
        /*001a*/ 	.short	0x0064
        /*001c*/ 	.short	0x0082
	.zero		2


//--------------------- .nv.info                  --------------------------
	.section	.nv.info,"",@"SHT_CUDA_INFO"
	.align	4


	//----- nvinfo : EIATTR_REGCOUNT
	.align		4
        /*0000*/ 	.byte	0x04, 0x2f
        /*0002*/ 	.short	(.L_1 - .L_0)
	.align		4
.L_0:
        /*0004*/ 	.word	index@(_Z12reduceKernelPfS_m)
        /*0008*/ 	.word	0x00000020


	//----- nvinfo : EIATTR_FRAME_SIZE
	.align		4
.L_1:
        /*000c*/ 	.byte	0x04, 0x11
        /*000e*/ 	.short	(.L_3 - .L_2)
	.align		4
.L_2:
        /*0010*/ 	.word	index@($__internal_0_$__cuda_sm20_div_u64)
        /*0014*/ 	.word	0x00000000


	//----- nvinfo : EIATTR_FRAME_SIZE
	.align		4
.L_3:
        /*0018*/ 	.byte	0x04, 0x11
        /*001a*/ 	.short	(.L_5 - .L_4)
	.align		4
.L_4:
        /*001c*/ 	.word	index@(_Z12reduceKernelPfS_m)
        /*0020*/ 	.word	0x00000000


	//----- nvinfo : EIATTR_MIN_STACK_SIZE
	.align		4
.L_5:
        /*0024*/ 	.byte	0x04, 0x12
        /*0026*/ 	.short	(.L_7 - .L_6)
	.align		4
.L_6:
        /*0028*/ 	.word	index@(_Z12reduceKernelPfS_m)
        /*002c*/ 	.word	0x00000000
.L_7:


//--------------------- .nv.compat                --------------------------
	.section	.nv.compat,"",@"SHT_CUDA_COMPAT_INFO"
	.align	4
        /*0000*/ 	.byte	0x02, 0x09, 0x00, 0x00, 0x02, 0x02, 0x01, 0x00, 0x02, 0x05, 0x05, 0x00, 0x03, 0x07, 0x01, 0x01
        /*0010*/ 	.byte	0x02, 0x03, 0x00, 0x00, 0x02, 0x06, 0x01, 0x00, 0x04, 0x0b, 0x08, 0x00, 0x09, 0x00, 0x00, 0x00
        /*0020*/ 	.byte	0x00, 0x00, 0x00, 0x00


//--------------------- .nv.info._Z12reduceKernelPfS_m --------------------------
	.section	.nv.info._Z12reduceKernelPfS_m,"",@"SHT_CUDA_INFO"
	.sectionflags	@""
	.align	4


	//----- nvinfo : EIATTR_CUDA_API_VERSION
	.align		4
        /*0000*/ 	.byte	0x04, 0x37
        /*0002*/ 	.short	(.L_9 - .L_8)
.L_8:
        /*0004*/ 	.word	0x00000082


	//----- nvinfo : EIATTR_KPARAM_INFO
	.align		4
.L_9:
        /*0008*/ 	.byte	0x04, 0x17
        /*000a*/ 	.short	(.L_11 - .L_10)
.L_10:
        /*000c*/ 	.word	0x00000000
        /*0010*/ 	.short	0x0002
        /*0012*/ 	.short	0x0010
        /*0014*/ 	.byte	0x00, 0xf0, 0x21, 0x00


	//----- nvinfo : EIATTR_KPARAM_INFO
	.align		4
.L_11:
        /*0018*/ 	.byte	0x04, 0x17
        /*001a*/ 	.short	(.L_13 - .L_12)
.L_12:
        /*001c*/ 	.word	0x00000000
        /*0020*/ 	.short	0x0001
        /*0022*/ 	.short	0x0008
        /*0024*/ 	.byte	0x00, 0xf5, 0x21, 0x00


	//----- nvinfo : EIATTR_KPARAM_INFO
	.align		4
.L_13:
        /*0028*/ 	.byte	0x04, 0x17
        /*002a*/ 	.short	(.L_15 - .L_14)
.L_14:
        /*002c*/ 	.word	0x00000000
        /*0030*/ 	.short	0x0000
        /*0032*/ 	.short	0x0000
        /*0034*/ 	.byte	0x00, 0xf5, 0x21, 0x00


	//----- nvinfo : EIATTR_SPARSE_MMA_MASK
	.align		4
.L_15:
        /*0038*/ 	.byte	0x03, 0x50
        /*003a*/ 	.short	0x0000


	//----- nvinfo : EIATTR_MAXREG_COUNT
	.align		4
        /*003c*/ 	.byte	0x03, 0x1b
        /*003e*/ 	.short	0x00ff


	//----- nvinfo : EIATTR_MERCURY_ISA_VERSION
	.align		4
        /*0040*/ 	.byte	0x03, 0x5f
        /*0042*/ 	.short	0x0101


	//----- nvinfo : EIATTR_VRC_CTA_INIT_COUNT
	.align		4
        /*0044*/ 	.byte	0x02, 0x4a
	.zero		1
	.zero		1


	//----- nvinfo : EIATTR_EXIT_INSTR_OFFSETS
	.align		4
        /*0048*/ 	.byte	0x04, 0x1c
        /*004a*/ 	.short	(.L_17 - .L_16)


	//   ....[0]....
.L_16:
        /*004c*/ 	.word	0x00000220


	//   ....[1]....
        /*0050*/ 	.word	0x00000480


	//   ....[2]....
        /*0054*/ 	.word	0x00000570


	//----- nvinfo : EIATTR_CRS_STACK_SIZE
	.align		4
.L_17:
        /*0058*/ 	.byte	0x04, 0x1e
        /*005a*/ 	.short	(.L_19 - .L_18)
.L_18:
        /*005c*/ 	.word	0x00000000


	//----- nvinfo : EIATTR_CBANK_PARAM_SIZE
	.align		4
.L_19:
        /*0060*/ 	.byte	0x03, 0x19
        /*0062*/ 	.short	0x0018


	//----- nvinfo : EIATTR_PARAM_CBANK
	.align		4
        /*0064*/ 	.byte	0x04, 0x0a
        /*0066*/ 	.short	(.L_21 - .L_20)
	.align		4
.L_20:
        /*0068*/ 	.word	index@(.nv.constant0._Z12reduceKernelPfS_m)
        /*006c*/ 	.short	0x0380
        /*006e*/ 	.short	0x0018


	//----- nvinfo : EIATTR_SW_WAR
	.align		4
.L_21:
        /*0070*/ 	.byte	0x04, 0x36
        /*0072*/ 	.short	(.L_23 - .L_22)
.L_22:
        /*0074*/ 	.word	0x00000008
.L_23:


//--------------------- .nv.callgraph             --------------------------
	.section	.nv.callgraph,"",@"SHT_CUDA_CALLGRAPH"
	.align	4
	.sectionentsize	8
	.align		4
        /*0000*/ 	.word	0x00000000
	.align		4
        /*0004*/ 	.word	0xffffffff
	.align		4
        /*0008*/ 	.word	0x00000000
	.align		4
        /*000c*/ 	.word	0xfffffffe
	.align		4
        /*0010*/ 	.word	0x00000000
	.align		4
        /*0014*/ 	.word	0xfffffffd
	.align		4
        /*0018*/ 	.word	0x00000000
	.align		4
        /*001c*/ 	.word	0xfffffffc


//--------------------- .text._Z12reduceKernelPfS_m --------------------------
	.section	.text._Z12reduceKernelPfS_m,"ax",@progbits
	.align	128
        .global         _Z12reduceKernelPfS_m
        .type           _Z12reduceKernelPfS_m,@function
        .size           _Z12reduceKernelPfS_m,(.L_x_6 - _Z12reduceKernelPfS_m)
        .other          _Z12reduceKernelPfS_m,@"STO_CUDA_ENTRY STV_DEFAULT"
_Z12reduceKernelPfS_m:
.text._Z12reduceKernelPfS_m:
[----:B------:R-:W-:Y:S01]  /*0000*/  LDC R1, c[0x0][0x37c] ;  /* 0x0000df00ff017b82 */ /* 0x000fe20000000800 */
[----:B------:R-:W0:Y:S01]  /*0010*/  LDCU UR6, c[0x0][0x394] ;  /* 0x00007280ff0677ac */ /* 0x000e220008000800 */
[----:B------:R-:W1:Y:S06]  /*0020*/  S2R R3, SR_TID.X ;  /* 0x0000000000037919 */ /* 0x000e6c0000002100 */
[----:B------:R-:W2:Y:S01]  /*0030*/  LDC R0, c[0x0][0x360] ;  /* 0x0000d800ff007b82 */ /* 0x000ea20000000800 */
[----:B------:R-:W3:Y:S01]  /*0040*/  LDCU.64 UR4, c[0x0][0x358] ;  /* 0x00006b00ff0477ac */ /* 0x000ee20008000a00 */
[----:B0-----:R-:W-:-:S09]  /*0050*/  UISETP.NE.U32.AND UP0, UPT, UR6, URZ, UPT ;  /* 0x000000ff0600728c */ /* 0x001fd2000bf05070 */
[----:B---3--:R-:W-:Y:S05]  /*0060*/  BRA.U UP0, `(.L_x_0) ;  /* 0x0000000100547547 */ /* 0x008fea000b800000 */
[----:B--2---:R-:W0:Y:S01]  /*0070*/  I2F.U32.RP R2, R0 ;  /* 0x0000000000027306 */ /* 0x004e220000209000 */
[----:B------:R-:W2:Y:S01]  /*0080*/  LDCU UR6, c[0x0][0x390] ;  /* 0x00007200ff0677ac */ /* 0x000ea20008000800 */
[----:B------:R-:W-:-:S06]  /*0090*/  ISETP.NE.U32.AND P2, PT, R0, RZ, PT ;  /* 0x000000ff0000720c */ /* 0x000fcc0003f45070 */
[----:B0-----:R-:W0:Y:S02]  /*00a0*/  MUFU.RCP R2, R2 ;  /* 0x0000000200027308 */ /* 0x001e240000001000 */
[----:B0-----:R-:W-:-:S06]  /*00b0*/  IADD3 R4, PT, PT, R2, 0xffffffe, RZ ;  /* 0x0ffffffe02047810 */ /* 0x001fcc0007ffe0ff */
[----:B------:R0:W3:Y:S02]  /*00c0*/  F2I.FTZ.U32.TRUNC.NTZ R5, R4 ;  /* 0x0000000400057305 */ /* 0x0000e4000021f000 */
[----:B0-----:R-:W-:Y:S02]  /*00d0*/  HFMA2 R4, -RZ, RZ, 0, 0 ;  /* 0x00000000ff047431 */ /* 0x001fe400000001ff */
[----:B---3--:R-:W-:-:S04]  /*00e0*/  IMAD.MOV R7, RZ, RZ, -R5 ;  /* 0x000000ffff077224 */ /* 0x008fc800078e0a05 */
[----:B------:R-:W-:-:S04]  /*00f0*/  IMAD R7, R7, R0, RZ ;  /* 0x0000000007077224 */ /* 0x000fc800078e02ff */
[----:B------:R-:W-:-:S06]  /*0100*/  IMAD.HI.U32 R5, R5, R7, R4 ;  /* 0x0000000705057227 */ /* 0x000fcc00078e0004 */
[----:B--2---:R-:W-:-:S04]  /*0110*/  IMAD.HI.U32 R5, R5, UR6, RZ ;  /* 0x0000000605057c27 */ /* 0x004fc8000f8e00ff */
[----:B------:R-:W-:-:S04]  /*0120*/  IMAD.MOV R7, RZ, RZ, -R5 ;  /* 0x000000ffff077224 */ /* 0x000fc800078e0a05 */
[----:B------:R-:W-:-:S05]  /*0130*/  IMAD R7, R0, R7, UR6 ;  /* 0x0000000600077e24 */ /* 0x000fca000f8e0207 */
[----:B------:R-:W-:-:S13]  /*0140*/  ISETP.GE.U32.AND P0, PT, R7, R0, PT ;  /* 0x000000000700720c */ /* 0x000fda0003f06070 */
[----:B------:R-:W-:Y:S01]  /*0150*/  @P0 IADD3 R7, PT, PT, R7, -R0, RZ ;  /* 0x8000000007070210 */ /* 0x000fe20007ffe0ff */
[----:B------:R-:W-:-:S03]  /*0160*/  @P0 VIADD R5, R5, 0x1 ;  /* 0x0000000105050836 */ /* 0x000fc60000000000 */
[----:B------:R-:W-:-:S13]  /*0170*/  ISETP.GE.U32.AND P1, PT, R7, R0, PT ;  /* 0x000000000700720c */ /* 0x000fda0003f26070 */
[----:B------:R-:W-:Y:S02]  /*0180*/  @P1 IADD3 R5, PT, PT, R5, 0x1, RZ ;  /* 0x0000000105051810 */ /* 0x000fe40007ffe0ff */
[----:B------:R-:W-:-:S05]  /*0190*/  @!P2 LOP3.LUT R5, RZ, R0, RZ, 0x33, !PT ;  /* 0x00000000ff05a212 */ /* 0x000fca00078e33ff */
[----:B------:R-:W-:Y:S01]  /*01a0*/  IMAD.MOV.U32 R9, RZ, RZ, R5 ;  /* 0x000000ffff097224 */ /* 0x000fe200078e0005 */
[----:B------:R-:W-:Y:S06]  /*01b0*/  BRA `(.L_x_1) ;  /* 0x0000000000087947 */ /* 0x000fec0003800000 */
.L_x_0:
[----:B------:R-:W-:-:S07]  /*01c0*/  MOV R2, 0x1e0 ;  /* 0x000001e000027802 */ /* 0x000fce0000000f00 */
[----:B-12---:R-:W-:Y:S05]  /*01d0*/  CALL.REL.NOINC `($__internal_0_$__cuda_sm20_div_u64) ;  /* 0x0000000000e87944 */ /* 0x006fea0003c00000 */
.L_x_1:
[----:B------:R-:W1:Y:S01]  /*01e0*/  LDC.64 R4, c[0x0][0x388] ;  /* 0x0000e200ff047b82 */ /* 0x000e620000000a00 */
[----:B------:R-:W-:Y:S01]  /*01f0*/  ISETP.GE.AND P0, PT, R9, 0x1, PT ;  /* 0x000000010900780c */ /* 0x000fe20003f06270 */
[----:B-1----:R-:W-:-:S05]  /*0200*/  IMAD.WIDE.U32 R4, R3, 0x4, R4 ;  /* 0x0000000403047825 */ /* 0x002fca00078e0004 */
[----:B------:R0:W-:Y:S07]  /*0210*/  STG.E desc[UR4][R4.64], RZ ;  /* 0x000000ff04007986 */ /* 0x0001ee000c101904 */
[----:B------:R-:W-:Y:S05]  /*0220*/  @!P0 EXIT ;  /* 0x000000000000894d */ /* 0x000fea0003800000 */
[C---:B------:R-:W-:Y:S01]  /*0230*/  ISETP.GE.U32.AND P0, PT, R9.reuse, 0x4, PT ;  /* 0x000000040900780c */ /* 0x040fe20003f06070 */
[----:B------:R-:W-:Y:S01]  /*0240*/  IMAD.MOV.U32 R19, RZ, RZ, RZ ;  /* 0x000000ffff137224 */ /* 0x000fe200078e00ff */
[----:B------:R-:W-:Y:S02]  /*0250*/  LOP3.LUT R2, R9, 0x3, RZ, 0xc0, !PT ;  /* 0x0000000309027812 */ /* 0x000fe400078ec0ff */
[----:B------:R-:W-:Y:S02]  /*0260*/  MOV R8, RZ ;  /* 0x000000ff00087202 */ /* 0x000fe40000000f00 */
[----:B------:R-:W-:-:S07]  /*0270*/  ISETP.NE.AND P1, PT, R2, RZ, PT ;  /* 0x000000ff0200720c */ /* 0x000fce0003f25270 */
[----:B------:R-:W-:Y:S06]  /*0280*/  @!P0 BRA `(.L_x_2) ;  /* 0x00000000007c8947 */ /* 0x000fec0003800000 */
[----:B------:R-:W1:Y:S01]  /*0290*/  LDC.64 R6, c[0x0][0x380] ;  /* 0x0000e000ff067b82 */ /* 0x000e620000000a00 */
[----:B------:R-:W-:Y:S01]  /*02a0*/  LOP3.LUT R8, R9, 0x7ffffffc, RZ, 0xc0, !PT ;  /* 0x7ffffffc09087812 */ /* 0x000fe200078ec0ff */
[----:B------:R-:W-:Y:S01]  /*02b0*/  HFMA2 R19, -RZ, RZ, 0, 0 ;  /* 0x00000000ff137431 */ /* 0x000fe200000001ff */
[----:B------:R-:W-:Y:S01]  /*02c0*/  IADD3 R21, PT, PT, R3, R0, RZ ;  /* 0x0000000003157210 */ /* 0x000fe20007ffe0ff */
[--C-:B------:R-:W-:Y:S01]  /*02d0*/  IMAD R23, R0, 0x2, R3.reuse ;  /* 0x0000000200177824 */ /* 0x100fe200078e0203 */
[----:B------:R-:W-:Y:S01]  /*02e0*/  IADD3 R9, PT, PT, -R8, RZ, RZ ;  /* 0x000000ff08097210 */ /* 0x000fe20007ffe1ff */
[--C-:B------:R-:W-:Y:S02]  /*02f0*/  IMAD R25, R0, 0x3, R3.reuse ;  /* 0x0000000300197824 */ /* 0x100fe400078e0203 */
[----:B------:R-:W-:-:S07]  /*0300*/  IMAD.MOV.U32 R27, RZ, RZ, R3 ;  /* 0x000000ffff1b7224 */ /* 0x000fce00078e0003 */
.L_x_3:
[----:B-1----:R-:W-:-:S06]  /*0310*/  IMAD.WIDE.U32 R10, R27, 0x4, R6 ;  /* 0x000000041b0a7825 */ /* 0x002fcc00078e0006 */
[----:B--2---:R-:W2:Y:S01]  /*0320*/  LDG.E R10, desc[UR4][R10.64] ;  /* 0x000000040a0a7981 */ /* 0x004ea2000c1e1900 */
[----:B------:R-:W-:-:S04]  /*0330*/  IMAD.WIDE.U32 R12, R21, 0x4, R6 ;  /* 0x00000004150c7825 */ /* 0x000fc800078e0006 */
[----:B--2---:R-:W-:-:S05]  /*0340*/  FADD R29, R10, R19 ;  /* 0x000000130a1d7221 */ /* 0x004fca0000000000 */
[----:B------:R2:W-:Y:S04]  /*0350*/  STG.E desc[UR4][R4.64], R29 ;  /* 0x0000001d04007986 */ /* 0x0005e8000c101904 */
[----:B------:R-:W3:Y:S01]  /*0360*/  LDG.E R12, desc[UR4][R12.64] ;  /* 0x000000040c0c7981 */ /* 0x000ee2000c1e1900 */
[----:B------:R-:W-:-:S04]  /*0370*/  IMAD.WIDE.U32 R14, R23, 0x4, R6 ;  /* 0x00000004170e7825 */ /* 0x000fc800078e0006 */
[----:B---3--:R-:W-:-:S05]  /*0380*/  FADD R18, R29, R12 ;  /* 0x0000000c1d127221 */ /* 0x008fca0000000000 */
[----:B------:R2:W-:Y:S04]  /*0390*/  STG.E desc[UR4][R4.64], R18 ;  /* 0x0000001204007986 */ /* 0x0005e8000c101904 */
[----:B------:R-:W3:Y:S01]  /*03a0*/  LDG.E R15, desc[UR4][R14.64] ;  /* 0x000000040e0f7981 */ /* 0x000ee2000c1e1900 */
[----:B------:R-:W-:-:S04]  /*03b0*/  IMAD.WIDE.U32 R16, R25, 0x4, R6 ;  /* 0x0000000419107825 */ /* 0x000fc800078e0006 */
[----:B---3--:R-:W-:-:S05]  /*03c0*/  FADD R20, R18, R15 ;  /* 0x0000000f12147221 */ /* 0x008fca0000000000 */
[----:B------:R2:W-:Y:S04]  /*03d0*/  STG.E desc[UR4][R4.64], R20 ;  /* 0x0000001404007986 */ /* 0x0005e8000c101904 */
[----:B------:R-:W3:Y:S01]  /*03e0*/  LDG.E R17, desc[UR4][R16.64] ;  /* 0x0000000410117981 */ /* 0x000ee2000c1e1900 */
[----:B------:R-:W-:Y:S01]  /*03f0*/  VIADD R9, R9, 0x4 ;  /* 0x0000000409097836 */ /* 0x000fe20000000000 */
[C---:B------:R-:W-:Y:S01]  /*0400*/  LEA R27, R0.reuse, R27, 0x2 ;  /* 0x0000001b001b7211 */ /* 0x040fe200078e10ff */
[C---:B------:R-:W-:Y:S01]  /*0410*/  IMAD R21, R0.reuse, 0x4, R21 ;  /* 0x0000000400157824 */ /* 0x040fe200078e0215 */
[C---:B------:R-:W-:Y:S01]  /*0420*/  LEA R23, R0.reuse, R23, 0x2 ;  /* 0x0000001700177211 */ /* 0x040fe200078e10ff */
[----:B------:R-:W-:Y:S01]  /*0430*/  IMAD R25, R0, 0x4, R25 ;  /* 0x0000000400197824 */ /* 0x000fe200078e0219 */
[----:B------:R-:W-:Y:S01]  /*0440*/  ISETP.NE.AND P0, PT, R9, RZ, PT ;  /* 0x000000ff0900720c */ /* 0x000fe20003f05270 */
[----:B---3--:R-:W-:-:S05]  /*0450*/  FADD R19, R20, R17 ;  /* 0x0000001114137221 */ /* 0x008fca0000000000 */
[----:B------:R2:W-:Y:S07]  /*0460*/  STG.E desc[UR4][R4.64], R19 ;  /* 0x0000001304007986 */ /* 0x0005ee000c101904 */
[----:B------:R-:W-:Y:S05]  /*0470*/  @P0 BRA `(.L_x_3) ;  /* 0xfffffffc00a40947 */ /* 0x000fea000383ffff */
.L_x_2:
[----:B------:R-:W-:Y:S05]  /*0480*/  @!P1 EXIT ;  /* 0x000000000000994d */ /* 0x000fea0003800000 */
[----:B------:R-:W1:Y:S01]  /*0490*/  LDC.64 R6, c[0x0][0x380] ;  /* 0x0000e000ff067b82 */ /* 0x000e620000000a00 */
[----:B------:R-:W-:Y:S01]  /*04a0*/  IMAD R3, R0, R8, R3 ;  /* 0x0000000800037224 */ /* 0x000fe200078e0203 */
[----:B------:R-:W-:-:S03]  /*04b0*/  IADD3 R8, PT, PT, -R2, RZ, RZ ;  /* 0x000000ff02087210 */ /* 0x000fc60007ffe1ff */
[----:B-1----:R-:W-:-:S07]  /*04c0*/  IMAD.WIDE.U32 R6, R3, 0x4, R6 ;  /* 0x0000000403067825 */ /* 0x002fce00078e0006 */
.L_x_4:
[----:B------:R-:W-:Y:S01]  /*04d0*/  IMAD.MOV.U32 R2, RZ, RZ, R6 ;  /* 0x000000ffff027224 */ /* 0x000fe200078e0006 */
[----:B------:R-:W-:-:S05]  /*04e0*/  MOV R3, R7 ;  /* 0x0000000700037202 */ /* 0x000fca0000000f00 */
[----:B------:R-:W2:Y:S01]  /*04f0*/  LDG.E R2, desc[UR4][R2.64] ;  /* 0x0000000402027981 */ /* 0x000ea2000c1e1900 */
[----:B------:R-:W-:Y:S01]  /*0500*/  VIADD R8, R8, 0x1 ;  /* 0x0000000108087836 */ /* 0x000fe20000000000 */
[----:B------:R-:W-:-:S04]  /*0510*/  LEA R6, P1, R0, R6, 0x2 ;  /* 0x0000000600067211 */ /* 0x000fc800078210ff */
[----:B------:R-:W-:Y:S02]  /*0520*/  ISETP.NE.AND P0, PT, R8, RZ, PT ;  /* 0x000000ff0800720c */ /* 0x000fe40003f05270 */
[----:B------:R-:W-:Y:S01]  /*0530*/  LEA.HI.X R7, R0, R7, RZ, 0x2, P1 ;  /* 0x0000000700077211 */ /* 0x000fe200008f14ff */
[----:B-12---:R-:W-:-:S05]  /*0540*/  FADD R19, R2, R19 ;  /* 0x0000001302137221 */ /* 0x006fca0000000000 */
[----:B------:R1:W-:Y:S05]  /*0550*/  STG.E desc[UR4][R4.64], R19 ;  /* 0x0000001304007986 */ /* 0x0003ea000c101904 */
[----:B------:R-:W-:Y:S05]  /*0560*/  @P0 BRA `(.L_x_4) ;  /* 0xfffffffc00d80947 */ /* 0x000fea000383ffff */
[----:B------:R-:W-:Y:S05]  /*0570*/  EXIT ;  /* 0x000000000000794d */ /* 0x000fea0003800000 */
        .weak           $__internal_0_$__cuda_sm20_div_u64
        .type           $__internal_0_$__cuda_sm20_div_u64,@function
        .size           $__internal_0_$__cuda_sm20_div_u64,(.L_x_6 - $__internal_0_$__cuda_sm20_div_u64)
$__internal_0_$__cuda_sm20_div_u64:
[----:B------:R-:W-:Y:S01]  /*0580*/  MOV R8, R0 ;  /* 0x0000000000087202 */ /* 0x000fe20000000f00 */
[----:B------:R-:W-:-:S05]  /*0590*/  IMAD.MOV.U32 R9, RZ, RZ, RZ ;  /* 0x000000ffff097224 */ /* 0x000fca00078e00ff */
[----:B------:R-:W0:Y:S08]  /*05a0*/  I2F.U64.RP R8, R8 ;  /* 0x0000000800087312 */ /* 0x000e300000309000 */
[----:B0-----:R-:W0:Y:S02]  /*05b0*/  MUFU.RCP R4, R8 ;  /* 0x0000000800047308 */ /* 0x001e240000001000 */
[----:B0-----:R-:W-:-:S06]  /*05c0*/  IADD3 R4, PT, PT, R4, 0x1ffffffe, RZ ;  /* 0x1ffffffe04047810 */ /* 0x001fcc0007ffe0ff */
[----:B------:R-:W0:Y:S02]  /*05d0*/  F2I.U64.TRUNC R4, R4 ;  /* 0x0000000400047311 */ /* 0x000e24000020d800 */
[----:B0-----:R-:W-:-:S04]  /*05e0*/  IMAD.WIDE.U32 R6, R4, R0, RZ ;  /* 0x0000000004067225 */ /* 0x001fc800078e00ff */
[----:B------:R-:W-:Y:S01]  /*05f0*/  IMAD R7, R5, R0, R7 ;  /* 0x0000000005077224 */ /* 0x000fe200078e0207 */
[----:B------:R-:W-:-:S05]  /*0600*/  IADD3 R11, P0, PT, RZ, -R6, RZ ;  /* 0x80000006ff0b7210 */ /* 0x000fca0007f1e0ff */
[----:B------:R-:W-:-:S04]  /*0610*/  IMAD.HI.U32 R6, R4, R11, RZ ;  /* 0x0000000b04067227 */ /* 0x000fc800078e00ff */
[----:B------:R-:W-:Y:S01]  /*0620*/  IMAD.X R13, RZ, RZ, ~R7, P0 ;  /* 0x000000ffff0d7224 */ /* 0x000fe200000e0e07 */
[----:B------:R-:W-:-:S03]  /*0630*/  MOV R7, R4 ;  /* 0x0000000400077202 */ /* 0x000fc60000000f00 */
[-C--:B------:R-:W-:Y:S02]  /*0640*/  IMAD R9, R5, R13.reuse, RZ ;  /* 0x0000000d05097224 */ /* 0x080fe400078e02ff */
[----:B------:R-:W-:-:S04]  /*0650*/  IMAD.WIDE.U32 R6, P0, R4, R13, R6 ;  /* 0x0000000d04067225 */ /* 0x000fc80007800006 */
[----:B------:R-:W-:-:S04]  /*0660*/  IMAD.HI.U32 R13, R5, R13, RZ ;  /* 0x0000000d050d7227 */ /* 0x000fc800078e00ff */
[----:B------:R-:W-:-:S05]  /*0670*/  IMAD.HI.U32 R6, P1, R5, R11, R6 ;  /* 0x0000000b05067227 */ /* 0x000fca0007820006 */
[----:B------:R-:W-:Y:S01]  /*0680*/  IADD3 R7, P2, PT, R9, R6, RZ ;  /* 0x0000000609077210 */ /* 0x000fe20007f5e0ff */
[----:B------:R-:W-:-:S04]  /*0690*/  IMAD.X R6, R13, 0x1, R5, P0 ;  /* 0x000000010d067824 */ /* 0x000fc800000e0605 */
[----:B------:R-:W-:Y:S01]  /*06a0*/  IMAD.WIDE.U32 R4, R7, R0, RZ ;  /* 0x0000000007047225 */ /* 0x000fe200078e00ff */
[----:B------:R-:W-:Y:S02]  /*06b0*/  IADD3.X R9, PT, PT, RZ, RZ, R6, P2, P1 ;  /* 0x000000ffff097210 */ /* 0x000fe400017e2406 */
[----:B------:R-:W-:-:S03]  /*06c0*/  IADD3 R11, P0, PT, RZ, -R4, RZ ;  /* 0x80000004ff0b7210 */ /* 0x000fc60007f1e0ff */
[----:B------:R-:W-:Y:S02]  /*06d0*/  IMAD R8, R9, R0, R5 ;  /* 0x0000000009087224 */ /* 0x000fe400078e0205 */
[----:B------:R-:W0:Y:S01]  /*06e0*/  LDC.64 R4, c[0x0][0x390] ;  /* 0x0000e400ff047b82 */ /* 0x000e220000000a00 */
[----:B------:R-:W-:Y:S02]  /*06f0*/  IMAD.HI.U32 R6, R7, R11, RZ ;  /* 0x0000000b07067227 */ /* 0x000fe400078e00ff */
[----:B------:R-:W-:-:S05]  /*0700*/  IADD3.X R8, PT, PT, RZ, ~R8, RZ, P0, !PT ;  /* 0x80000008ff087210 */ /* 0x000fca00007fe4ff */
[----:B------:R-:W-:-:S04]  /*0710*/  IMAD.WIDE.U32 R6, P0, R7, R8, R6 ;  /* 0x0000000807067225 */ /* 0x000fc80007800006 */
[C---:B------:R-:W-:Y:S02]  /*0720*/  IMAD R13, R9.reuse, R8, RZ ;  /* 0x00000008090d7224 */ /* 0x040fe400078e02ff */
[----:B------:R-:W-:-:S04]  /*0730*/  IMAD.HI.U32 R6, P1, R9, R11, R6 ;  /* 0x0000000b09067227 */ /* 0x000fc80007820006 */
[----:B------:R-:W-:Y:S02]  /*0740*/  HFMA2 R7, -RZ, RZ, 0, 0 ;  /* 0x00000000ff077431 */ /* 0x000fe400000001ff */
[----:B------:R-:W-:Y:S01]  /*0750*/  IMAD.HI.U32 R8, R9, R8, RZ ;  /* 0x0000000809087227 */ /* 0x000fe200078e00ff */
[----:B------:R-:W-:-:S03]  /*0760*/  IADD3 R11, P2, PT, R13, R6, RZ ;  /* 0x000000060d0b7210 */ /* 0x000fc60007f5e0ff */
[----:B------:R-:W-:Y:S02]  /*0770*/  IMAD.X R9, R8, 0x1, R9, P0 ;  /* 0x0000000108097824 */ /* 0x000fe400000e0609 */
[----:B0-----:R-:W-:-:S03]  /*0780*/  IMAD.HI.U32 R6, R11, R4, RZ ;  /* 0x000000040b067227 */ /* 0x001fc600078e00ff */
[----:B------:R-:W-:Y:S01]  /*0790*/  IADD3.X R9, PT, PT, RZ, RZ, R9, P2, P1 ;  /* 0x000000ffff097210 */ /* 0x000fe200017e2409 */
[----:B------:R-:W-:-:S04]  /*07a0*/  IMAD.WIDE.U32 R6, R11, R5, R6 ;  /* 0x000000050b067225 */ /* 0x000fc800078e0006 */
[C---:B------:R-:W-:Y:S02]  /*07b0*/  IMAD R11, R9.reuse, R5, RZ ;  /* 0x00000005090b7224 */ /* 0x040fe400078e02ff */
[----:B------:R-:W-:-:S04]  /*07c0*/  IMAD.HI.U32 R6, P0, R9, R4, R6 ;  /* 0x0000000409067227 */ /* 0x000fc80007800006 */
[----:B------:R-:W-:Y:S01]  /*07d0*/  IMAD.HI.U32 R7, R9, R5, RZ ;  /* 0x0000000509077227 */ /* 0x000fe200078e00ff */
[----:B------:R-:W-:-:S04]  /*07e0*/  IADD3 R9, P1, PT, R11, R6, RZ ;  /* 0x000000060b097210 */ /* 0x000fc80007f3e0ff */
[----:B------:R-:W-:-:S05]  /*07f0*/  IADD3.X R6, PT, PT, R7, RZ, RZ, P0, !PT ;  /* 0x000000ff07067210 */ /* 0x000fca00007fe4ff */
[----:B------:R-:W-:Y:S02]  /*0800*/  IMAD.X R11, RZ, RZ, R6, P1 ;  /* 0x000000ffff0b7224 */ /* 0x000fe400008e0606 */
[----:B------:R-:W-:-:S04]  /*0810*/  IMAD.WIDE.U32 R6, R9, R0, RZ ;  /* 0x0000000009067225 */ /* 0x000fc800078e00ff */
[----:B------:R-:W-:Y:S01]  /*0820*/  IMAD R8, R11, R0, R7 ;  /* 0x000000000b087224 */ /* 0x000fe200078e0207 */
[----:B------:R-:W-:Y:S02]  /*0830*/  IADD3 R7, P0, PT, -R6, R4, RZ ;  /* 0x0000000406077210 */ /* 0x000fe40007f1e1ff */
[----:B------:R-:W-:Y:S02]  /*0840*/  IADD3 R4, PT, PT, R9, 0x1, RZ ;  /* 0x0000000109047810 */ /* 0x000fe40007ffe0ff */
[----:B------:R-:W-:Y:S02]  /*0850*/  IADD3.X R11, PT, PT, ~R8, R5, RZ, P0, !PT ;  /* 0x00000005080b7210 */ /* 0x000fe400007fe5ff */
[----:B------:R-:W-:Y:S02]  /*0860*/  ISETP.GE.U32.AND P0, PT, R7, R0, PT ;  /* 0x000000000700720c */ /* 0x000fe40003f06070 */
[----:B------:R-:W-:Y:S02]  /*0870*/  IADD3 R5, P1, PT, -R0, R7, RZ ;  /* 0x0000000700057210 */ /* 0x000fe40007f3e1ff */
[----:B------:R-:W-:-:S02]  /*0880*/  ISETP.GE.U32.AND.EX P0, PT, R11, RZ, PT, P0 ;  /* 0x000000ff0b00720c */ /* 0x000fc40003f06100 */
[----:B------:R-:W-:Y:S02]  /*0890*/  IADD3.X R6, PT, PT, R11, -0x1, RZ, P1, !PT ;  /* 0xffffffff0b067810 */ /* 0x000fe40000ffe4ff */
[----:B------:R-:W-:Y:S02]  /*08a0*/  SEL R5, R5, R7, P0 ;  /* 0x0000000705057207 */ /* 0x000fe40000000000 */
[----:B------:R-:W-:Y:S02]  /*08b0*/  SEL R4, R4, R9, P0 ;  /* 0x0000000904047207 */ /* 0x000fe40000000000 */
[----:B------:R-:W-:Y:S02]  /*08c0*/  SEL R6, R6, R11, P0 ;  /* 0x0000000b06067207 */ /* 0x000fe40000000000 */
[----:B------:R-:W-:Y:S01]  /*08d0*/  ISETP.GE.U32.AND P0, PT, R5, R0, PT ;  /* 0x000000000500720c */ /* 0x000fe20003f06070 */
[----:B------:R-:W-:Y:S01]  /*08e0*/  VIADD R9, R4, 0x1 ;  /* 0x0000000104097836 */ /* 0x000fe20000000000 */
[----:B------:R-:W-:Y:S01]  /*08f0*/  ISETP.NE.U32.AND P1, PT, R0, RZ, PT ;  /* 0x000000ff0000720c */ /* 0x000fe20003f25070 */
[----:B------:R-:W-:Y:S01]  /*0900*/  HFMA2 R5, -RZ, RZ, 0, 0 ;  /* 0x00000000ff057431 */ /* 0x000fe200000001ff */
[----:B------:R-:W-:-:S02]  /*0910*/  ISETP.GE.U32.AND.EX P0, PT, R6, RZ, PT, P0 ;  /* 0x000000ff0600720c */ /* 0x000fc40003f06100 */
[----:B------:R-:W-:Y:S02]  /*0920*/  ISETP.NE.AND.EX P1, PT, RZ, RZ, PT, P1 ;  /* 0x000000ffff00720c */ /* 0x000fe40003f25310 */
[----:B------:R-:W-:Y:S02]  /*0930*/  SEL R9, R9, R4, P0 ;  /* 0x0000000409097207 */ /* 0x000fe40000000000 */
[----:B------:R-:W-:Y:S02]  /*0940*/  MOV R4, R2 ;  /* 0x0000000200047202 */ /* 0x000fe40000000f00 */
[----:B------:R-:W-:Y:S02]  /*0950*/  SEL R9, R9, 0xffffffff, P1 ;  /* 0xffffffff09097807 */ /* 0x000fe40000800000 */
[----:B------:R-:W-:Y:S05]  /*0960*/  RET.REL.NODEC R4 `(_Z12reduceKernelPfS_m) ;  /* 0xfffffff404a47950 */ /* 0x000fea0003c3ffff */
.L_x_5:
[----:B------:R-:W-:-:S00]  /*0970*/  BRA `(.L_x_5) ;  /* 0xfffffffc00fc7947 */ /* 0x000fc0000383ffff */
[----:B------:R-:W-:-:S00]  /*0980*/  NOP ;  /* 0x0000000000007918 */ /* 0x000fc00000000000 */
[----:B------:R-:W-:-:S00]  /*0990*/  NOP ;  /* 0x0000000000007918 */ /* 0x000fc00000000000 */
[----:B------:R-:W-:-:S00]  /*09a0*/  NOP ;  /* 0x0000000000007918 */ /* 0x000fc00000000000 */
[----:B------:R-:W-:-:S00]  /*09b0*/  NOP ;  /* 0x0000000000007918 */ /* 0x000fc00000000000 */
[----:B------:R-:W-:-:S00]  /*09c0*/  NOP ;  /* 0x0000000000007918 */ /* 0x000fc00000000000 */
[----:B------:R-:W-:-:S00]  /*09d0*/  NOP ;  /* 0x0000000000007918 */ /* 0x000fc00000000000 */
[----:B------:R-:W-:-:S00]  /*09e0*/  NOP ;  /* 0x0000000000007918 */ /* 0x000fc00000000000 */
[----:B------:R-:W-:-:S00]  /*09f0*/  NOP ;  /* 0x0000000000007918 */ /* 0x000fc00000000000 */
.L_x_6:


//--------------------- .nv.shared.reserved.0     --------------------------
	.section	.nv.shared.reserved.0,"aw",@nobits
	.weak		__nv_reservedSMEM_offset_0_alias
	.size		__nv_reservedSMEM_offset_0_alias, 0, 64
	.other		__nv_reservedSMEM_offset_0_alias,@"STO_CUDA_RESERVED_SHARED STV_DEFAULT"
__nv_reservedSMEM_offset_0_alias:
	.zero		0
	.zero		64


//--------------------- .nv.constant0._Z12reduceKernelPfS_m --------------------------
	.section	.nv.constant0._Z12reduceKernelPfS_m,"a",@progbits
	.sectionflags	@""
	.align	4
.nv.constant0._Z12reduceKernelPfS_m:
	.zero		920


//--------------------- SYMBOLS --------------------------

	.type		.nv.reservedSmem.offset0,@object
	.size		.nv.reservedSmem.offset0,0x4
